	.headerflags	@"EF_CUDA_TEXMODE_UNIFIED EF_CUDA_64BIT_ADDRESS EF_CUDA_ACCELERATORS EF_CUDA_SM90 EF_CUDA_VIRTUAL_SM(EF_CUDA_SM90)"
	.elftype	@"ET_EXEC"


//--------------------- .nv.info                  --------------------------
	.section	.nv.info,"",@"SHT_CUDA_INFO"
	.align	4


	//----- nvinfo : EIATTR_REGCOUNT
	.align		4
        /*0000*/ 	.byte	0x04, 0x2f
        /*0002*/ 	.short	(.L_3 - .L_2)
	.align		4
.L_2:
        /*0004*/ 	.word	index@(triton_poi_fused__native_batch_norm_legit_no_training_add_convolution_relu_11)
        /*0008*/ 	.word	0x00000018


	//----- nvinfo : EIATTR_MIN_STACK_SIZE
	.align		4
.L_3:
        /*000c*/ 	.byte	0x04, 0x12
        /*000e*/ 	.short	(.L_5 - .L_4)
	.align		4
.L_4:
        /*0010*/ 	.word	index@(triton_poi_fused__native_batch_norm_legit_no_training_add_convolution_relu_11)
        /*0014*/ 	.word	0x00000000


	//----- nvinfo : EIATTR_FRAME_SIZE
	.align		4
.L_5:
        /*0018*/ 	.byte	0x04, 0x11
        /*001a*/ 	.short	(.L_7 - .L_6)
	.align		4
.L_6:
        /*001c*/ 	.word	index@(triton_poi_fused__native_batch_norm_legit_no_training_add_convolution_relu_11)
        /*0020*/ 	.word	0x00000000


	//----- nvinfo : EIATTR_MIN_STACK_SIZE
	.align		4
.L_7:
        /*0024*/ 	.byte	0x04, 0x12
        /*0026*/ 	.short	(.L_9 - .L_8)
	.align		4
.L_8:
        /*0028*/ 	.word	index@(triton_poi_fused__native_batch_norm_legit_no_training_add_convolution_relu_11)
        /*002c*/ 	.word	0x00000000
.L_9:


//--------------------- .nv.info.triton_poi_fused__native_batch_norm_legit_no_training_add_convolution_relu_11 --------------------------
	.section	.nv.info.triton_poi_fused__native_batch_norm_legit_no_training_add_convolution_relu_11,"",@"SHT_CUDA_INFO"
	.sectionflags	@""
	.align	4


	//----- nvinfo : EIATTR_CUDA_API_VERSION
	.align		4
        /*0000*/ 	.byte	0x04, 0x37
        /*0002*/ 	.short	(.L_11 - .L_10)
.L_10:
        /*0004*/ 	.word	0x0000007c


	//----- nvinfo : EIATTR_KPARAM_INFO
	.align		4
.L_11:
        /*0008*/ 	.byte	0x04, 0x17
        /*000a*/ 	.short	(.L_13 - .L_12)
.L_12:
        /*000c*/ 	.word	0x00000000
        /*0010*/ 	.short	0x0008
        /*0012*/ 	.short	0x0040
        /*0014*/ 	.byte	0x00, 0xf0, 0x11, 0x00


	//----- nvinfo : EIATTR_KPARAM_INFO
	.align		4
.L_13:
        /*0018*/ 	.byte	0x04, 0x17
        /*001a*/ 	.short	(.L_15 - .L_14)
.L_14:
        /*001c*/ 	.word	0x00000000
        /*0020*/ 	.short	0x0007
        /*0022*/ 	.short	0x0038
        /*0024*/ 	.byte	0x00, 0xf4, 0x21, 0x00


	//----- nvinfo : EIATTR_KPARAM_INFO
	.align		4
.L_15:
        /*0028*/ 	.byte	0x04, 0x17
        /*002a*/ 	.short	(.L_17 - .L_16)
.L_16:
        /*002c*/ 	.word	0x00000000
        /*0030*/ 	.short	0x0006
        /*0032*/ 	.short	0x0030
        /*0034*/ 	.byte	0x00, 0xf4, 0x21, 0x00


	//----- nvinfo : EIATTR_KPARAM_INFO
	.align		4
.L_17:
        /*0038*/ 	.byte	0x04, 0x17
        /*003a*/ 	.short	(.L_19 - .L_18)
.L_18:
        /*003c*/ 	.word	0x00000000
        /*0040*/ 	.short	0x0005
        /*0042*/ 	.short	0x0028
        /*0044*/ 	.byte	0x00, 0xf4, 0x21, 0x00


	//----- nvinfo : EIATTR_KPARAM_INFO
	.align		4
.L_19:
        /*0048*/ 	.byte	0x04, 0x17
        /*004a*/ 	.short	(.L_21 - .L_20)
.L_20:
        /*004c*/ 	.word	0x00000000
        /*0050*/ 	.short	0x0004
        /*0052*/ 	.short	0x0020
        /*0054*/ 	.byte	0x00, 0xf4, 0x21, 0x00


	//----- nvinfo : EIATTR_KPARAM_INFO
	.align		4
.L_21:
        /*0058*/ 	.byte	0x04, 0x17
        /*005a*/ 	.short	(.L_23 - .L_22)
.L_22:
        /*005c*/ 	.word	0x00000000
        /*0060*/ 	.short	0x0003
        /*0062*/ 	.short	0x0018
        /*0064*/ 	.byte	0x00, 0xf4, 0x21, 0x00


	//----- nvinfo : EIATTR_KPARAM_INFO
	.align		4
.L_23:
        /*0068*/ 	.byte	0x04, 0x17
        /*006a*/ 	.short	(.L_25 - .L_24)
.L_24:
        /*006c*/ 	.word	0x00000000
        /*0070*/ 	.short	0x0002
        /*0072*/ 	.short	0x0010
        /*0074*/ 	.byte	0x00, 0xf4, 0x21, 0x00


	//----- nvinfo : EIATTR_KPARAM_INFO
	.align		4
.L_25:
        /*0078*/ 	.byte	0x04, 0x17
        /*007a*/ 	.short	(.L_27 - .L_26)
.L_26:
        /*007c*/ 	.word	0x00000000
        /*0080*/ 	.short	0x0001
        /*0082*/ 	.short	0x0008
        /*0084*/ 	.byte	0x00, 0xf4, 0x21, 0x00


	//----- nvinfo : EIATTR_KPARAM_INFO
	.align		4
.L_27:
        /*0088*/ 	.byte	0x04, 0x17
        /*008a*/ 	.short	(.L_29 - .L_28)
.L_28:
        /*008c*/ 	.word	0x00000000
        /*0090*/ 	.short	0x0000
        /*0092*/ 	.short	0x0000
        /*0094*/ 	.byte	0x00, 0xf4, 0x21, 0x00


	//----- nvinfo : EIATTR_SPARSE_MMA_MASK
	.align		4
.L_29:
        /*0098*/ 	.byte	0x03, 0x50
        /*009a*/ 	.short	0x0000


	//----- nvinfo : EIATTR_MAXREG_COUNT
	.align		4
        /*009c*/ 	.byte	0x03, 0x1b
        /*009e*/ 	.short	0x00ff


	//----- nvinfo : EIATTR_EXIT_INSTR_OFFSETS
	.align		4
        /*00a0*/ 	.byte	0x04, 0x1c
        /*00a2*/ 	.short	(.L_31 - .L_30)


	//   ....[0]....
.L_30:
        /*00a4*/ 	.word	0x00000400


	//----- nvinfo : EIATTR_REQNTID
	.align		4
.L_31:
        /*00a8*/ 	.byte	0x04, 0x10
        /*00aa*/ 	.short	(.L_33 - .L_32)
.L_32:
        /*00ac*/ 	.word	0x00000100
        /*00b0*/ 	.word	0x00000001
        /*00b4*/ 	.word	0x00000001


	//----- nvinfo : EIATTR_CBANK_PARAM_SIZE
	.align		4
.L_33:
        /*00b8*/ 	.byte	0x03, 0x19
        /*00ba*/ 	.short	0x0044


	//----- nvinfo : EIATTR_PARAM_CBANK
	.align		4
        /*00bc*/ 	.byte	0x04, 0x0a
        /*00be*/ 	.short	(.L_35 - .L_34)
	.align		4
.L_34:
        /*00c0*/ 	.word	index@(.nv.constant0.triton_poi_fused__native_batch_norm_legit_no_training_add_convolution_relu_11)
        /*00c4*/ 	.short	0x0210
        /*00c6*/ 	.short	0x0044


	//----- nvinfo : EIATTR_SW_WAR
	.align		4
.L_35:
        /*00c8*/ 	.byte	0x04, 0x36
        /*00ca*/ 	.short	(.L_37 - .L_36)
.L_36:
        /*00cc*/ 	.word	0x00000008
.L_37:


//--------------------- .nv.callgraph             --------------------------
	.section	.nv.callgraph,"",@"SHT_CUDA_CALLGRAPH"
	.align	4
	.sectionentsize	8
	.align		4
        /*0000*/ 	.word	0x00000000
	.align		4
        /*0004*/ 	.word	0xffffffff
	.align		4
        /*0008*/ 	.word	0x00000000
	.align		4
        /*000c*/ 	.word	0xfffffffe
	.align		4
        /*0010*/ 	.word	0x00000000
	.align		4
        /*0014*/ 	.word	0xfffffffd
	.align		4
        /*0018*/ 	.word	0x00000000
	.align		4
        /*001c*/ 	.word	0xfffffffc


//--------------------- .nv.constant4             --------------------------
	.section	.nv.constant4,"a",@progbits
	.align	8
	.align		8
.nv.constant4:
        /*0000*/ 	.dword	_$_str
	.align		8
        /*0008*/ 	.dword	_$_str_$_2


//--------------------- .text.triton_poi_fused__native_batch_norm_legit_no_training_add_convolution_relu_11 --------------------------
	.section	.text.triton_poi_fused__native_batch_norm_legit_no_training_add_convolution_relu_11,"ax",@progbits
	.align	128
        .global         triton_poi_fused__native_batch_norm_legit_no_training_add_convolution_relu_11
        .type           triton_poi_fused__native_batch_norm_legit_no_training_add_convolution_relu_11,@function
        .size           triton_poi_fused__native_batch_norm_legit_no_training_add_convolution_relu_11,(.L_x_1 - triton_poi_fused__native_batch_norm_legit_no_training_add_convolution_relu_11)
        .other          triton_poi_fused__native_batch_norm_legit_no_training_add_convolution_relu_11,@"STO_CUDA_ENTRY STV_DEFAULT"
triton_poi_fused__native_batch_norm_legit_no_training_add_convolution_relu_11:
.text.triton_poi_fused__native_batch_norm_legit_no_training_add_convolution_relu_11:
[----:B------:R-:W-:Y:S01]  /*0000*/  LDC R1, c[0x0][0x28] ;  /* 0x00000a00ff017b82 */ /* 0x000fe20000000800 */
[----:B------:R-:W1:Y:S07]  /*0010*/  S2R R0, SR_TID.X ;  /* 0x0000000000007919 */ /* 0x000e6e0000002100 */
[----:B------:R-:W2:Y:S01]  /*0020*/  LDC.64 R18, c[0x0][0x230] ;  /* 0x00008c00ff127b82 */ /* 0x000ea20000000a00 */
[----:B------:R-:W-:Y:S01]  /*0030*/  ULDC.64 UR4, c[0x0][0x208] ;  /* 0x0000820000047ab9 */ /* 0x000fe20000000a00 */
[----:B------:R-:W3:Y:S06]  /*0040*/  S2R R5, SR_CTAID.X ;  /* 0x0000000000057919 */ /* 0x000eec0000002500 */
[----:B------:R-:W4:Y:S08]  /*0050*/  LDC.64 R16, c[0x0][0x218] ;  /* 0x00008600ff107b82 */ /* 0x000f300000000a00 */
[----:B------:R-:W5:Y:S08]  /*0060*/  LDC.64 R20, c[0x0][0x228] ;  /* 0x00008a00ff147b82 */ /* 0x000f700000000a00 */
[----:B------:R-:W4:Y:S01]  /*0070*/  LDC.64 R12, c[0x0][0x238] ;  /* 0x00008e00ff0c7b82 */ /* 0x000f220000000a00 */
[----:B-1----:R-:W-:-:S07]  /*0080*/  SHF.L.U32 R0, R0, 0x1, RZ ;  /* 0x0000000100007819 */ /* 0x002fce00000006ff */
[----:B------:R-:W1:Y:S01]  /*0090*/  LDC.64 R10, c[0x0][0x240] ;  /* 0x00009000ff0a7b82 */ /* 0x000e620000000a00 */
[----:B---3--:R-:W-:Y:S02]  /*00a0*/  SHF.R.S32.HI R3, RZ, 0x16, R5 ;  /* 0x00000016ff037819 */ /* 0x008fe40000011405 */
[----:B------:R-:W-:Y:S02]  /*00b0*/  LOP3.LUT R0, R0, 0x1fe, RZ, 0xc0, !PT ;  /* 0x000001fe00007812 */ /* 0x000fe400078ec0ff */
[----:B------:R-:W-:-:S03]  /*00c0*/  SGXT R3, R3, 0x1 ;  /* 0x000000010303781a */ /* 0x000fc60000000200 */
[----:B------:R-:W3:Y:S01]  /*00d0*/  LDC.64 R6, c[0x0][0x220] ;  /* 0x00008800ff067b82 */ /* 0x000ee20000000a00 */
[----:B------:R-:W-:-:S04]  /*00e0*/  LEA R0, R5, R0, 0x9 ;  /* 0x0000000005007211 */ /* 0x000fc800078e48ff */
[----:B------:R-:W-:-:S04]  /*00f0*/  LEA.HI R3, R3, R0, RZ, 0x8 ;  /* 0x0000000003037211 */ /* 0x000fc800078f40ff */
[----:B------:R-:W-:-:S04]  /*0100*/  SHF.R.S32.HI R3, RZ, 0x8, R3 ;  /* 0x00000008ff037819 */ /* 0x000fc80000011403 */
[----:B------:R-:W-:-:S04]  /*0110*/  LEA.HI R2, R3, R3, RZ, 0x8 ;  /* 0x0000000303027211 */ /* 0x000fc800078f40ff */
[----:B------:R-:W-:-:S04]  /*0120*/  LOP3.LUT R2, R2, 0xffffff00, RZ, 0xc0, !PT ;  /* 0xffffff0002027812 */ /* 0x000fc800078ec0ff */
[----:B------:R-:W-:Y:S02]  /*0130*/  IADD3 R15, R3, -R2, RZ ;  /* 0x80000002030f7210 */ /* 0x000fe40007ffe0ff */
[----:B------:R-:W1:Y:S03]  /*0140*/  LDC.64 R2, c[0x0][0x210] ;  /* 0x00008400ff027b82 */ /* 0x000e660000000a00 */
[----:B--2---:R-:W-:-:S05]  /*0150*/  IMAD.WIDE R18, R15, 0x4, R18 ;  /* 0x000000040f127825 */ /* 0x004fca00078e0212 */
[----:B------:R5:W2:Y:S01]  /*0160*/  LDG.E.EL R8, desc[UR4][R18.64] ;  /* 0x0000000412087981 */ /* 0x000aa2000c2e1900 */
[----:B----4-:R-:W-:-:S05]  /*0170*/  IMAD.WIDE R16, R15, 0x4, R16 ;  /* 0x000000040f107825 */ /* 0x010fca00078e0210 */
[----:B------:R-:W4:Y:S01]  /*0180*/  LDG.E.EL R9, desc[UR4][R16.64] ;  /* 0x0000000410097981 */ /* 0x000f22000c2e1900 */
[----:B-----5:R-:W-:-:S05]  /*0190*/  IMAD.WIDE R18, R15, 0x4, R20 ;  /* 0x000000040f127825 */ /* 0x020fca00078e0214 */
[----:B------:R-:W5:Y:S01]  /*01a0*/  LDG.E.EL R14, desc[UR4][R18.64] ;  /* 0x00000004120e7981 */ /* 0x000f62000c2e1900 */
[----:B01----:R-:W-:-:S05]  /*01b0*/  IMAD.WIDE R2, R0, 0x4, R2 ;  /* 0x0000000400027825 */ /* 0x003fca00078e0202 */
[----:B------:R-:W4:Y:S01]  /*01c0*/  LDG.E.64 R4, desc[UR4][R2.64] ;  /* 0x0000000402047981 */ /* 0x000f22000c1e1b00 */
[----:B------:R-:W-:-:S04]  /*01d0*/  IMAD.WIDE R12, R15, 0x4, R12 ;  /* 0x000000040f0c7825 */ /* 0x000fc800078e020c */
[----:B------:R-:W-:Y:S02]  /*01e0*/  IMAD.WIDE R20, R15, 0x4, R10 ;  /* 0x000000040f147825 */ /* 0x000fe400078e020a */
[----:B------:R0:W5:Y:S04]  /*01f0*/  LDG.E.EL R10, desc[UR4][R12.64] ;  /* 0x000000040c0a7981 */ /* 0x000168000c2e1900 */
[----:B------:R-:W5:Y:S01]  /*0200*/  LDG.E.EL R11, desc[UR4][R20.64] ;  /* 0x00000004140b7981 */ /* 0x000f62000c2e1900 */
[----:B---3--:R-:W-:-:S06]  /*0210*/  IMAD.WIDE R6, R0, 0x4, R6 ;  /* 0x0000000400067825 */ /* 0x008fcc00078e0206 */
[----:B------:R-:W3:Y:S01]  /*0220*/  LDG.E.64 R6, desc[UR4][R6.64] ;  /* 0x0000000406067981 */ /* 0x000ee2000c1e1b00 */
[----:B0-----:R-:W-:Y:S01]  /*0230*/  HFMA2.MMA R12, -RZ, RZ, 1.625, 0 ;  /* 0x3e800000ff0c7435 */ /* 0x001fe200000001ff */
[----:B--2---:R-:W-:-:S04]  /*0240*/  FADD R8, R8, 9.9999997473787516356e-06 ;  /* 0x3727c5ac08087421 */ /* 0x004fc80000000000 */
[----:B------:R-:W0:Y:S02]  /*0250*/  MUFU.SQRT R15, R8 ;  /* 0x00000008000f7308 */ /* 0x000e240000002000 */
[C---:B0-----:R-:W-:Y:S02]  /*0260*/  FSETP.GT.AND P0, PT, R15.reuse, 8.50705917302346158658e+37, PT ;  /* 0x7e8000000f00780b */ /* 0x041fe40003f04000 */
[----:B------:R-:W-:-:S11]  /*0270*/  FSETP.GEU.AND P1, PT, R15, 1.175494350822287508e-38, PT ;  /* 0x008000000f00780b */ /* 0x000fd60003f2e000 */
[----:B------:R-:W-:-:S04]  /*0280*/  @P0 FMUL R15, R15, 0.25 ;  /* 0x3e8000000f0f0820 */ /* 0x000fc80000400000 */
[----:B------:R-:W-:-:S06]  /*0290*/  @!P1 FMUL R15, R15, 16777216 ;  /* 0x4b8000000f0f9820 */ /* 0x000fcc0000400000 */
[----:B------:R-:W0:Y:S01]  /*02a0*/  MUFU.RCP R15, R15 ;  /* 0x0000000f000f7308 */ /* 0x000e220000001000 */
[----:B------:R-:W-:Y:S01]  /*02b0*/  FSEL R12, R12, 1, P0 ;  /* 0x3f8000000c0c7808 */ /* 0x000fe20000000000 */
[--C-:B----4-:R-:W-:Y:S01]  /*02c0*/  FADD R4, R4, R9.reuse ;  /* 0x0000000904047221 */ /* 0x110fe20000000000 */
[----:B------:R-:W-:Y:S02]  /*02d0*/  FADD R5, R5, R9 ;  /* 0x0000000905057221 */ /* 0x000fe40000000000 */
[----:B------:R-:W1:Y:S01]  /*02e0*/  LDC.64 R8, c[0x0][0x248] ;  /* 0x00009200ff087b82 */ /* 0x000e620000000a00 */
[----:B------:R-:W-:-:S04]  /*02f0*/  @!P1 FMUL R12, R12, 16777216 ;  /* 0x4b8000000c0c9820 */ /* 0x000fc80000400000 */
[----:B0-----:R-:W-:Y:S01]  /*0300*/  FMUL R13, R15, R12 ;  /* 0x0000000c0f0d7220 */ /* 0x001fe20000400000 */
[C---:B-----5:R-:W-:Y:S01]  /*0310*/  FADD R12, -R14.reuse, R4 ;  /* 0x000000040e0c7221 */ /* 0x060fe20000000100 */
[----:B------:R-:W-:-:S03]  /*0320*/  FADD R14, -R14, R5 ;  /* 0x000000050e0e7221 */ /* 0x000fc60000000100 */
[-C--:B------:R-:W-:Y:S01]  /*0330*/  FMUL R12, R12, R13.reuse ;  /* 0x0000000d0c0c7220 */ /* 0x080fe20000400000 */
[----:B------:R-:W-:-:S03]  /*0340*/  FMUL R14, R14, R13 ;  /* 0x0000000d0e0e7220 */ /* 0x000fc60000400000 */
[C-C-:B------:R-:W-:Y:S01]  /*0350*/  FFMA R12, R10.reuse, R12, R11.reuse ;  /* 0x0000000c0a0c7223 */ /* 0x140fe2000000000b */
[----:B------:R-:W-:-:S04]  /*0360*/  FFMA R14, R10, R14, R11 ;  /* 0x0000000e0a0e7223 */ /* 0x000fc8000000000b */
[----:B------:R-:W-:Y:S02]  /*0370*/  FSETP.GEU.AND P0, PT, R12, RZ, PT ;  /* 0x000000ff0c00720b */ /* 0x000fe40003f0e000 */
[----:B------:R-:W-:Y:S02]  /*0380*/  FSETP.GEU.AND P1, PT, R14, RZ, PT ;  /* 0x000000ff0e00720b */ /* 0x000fe40003f2e000 */
[----:B------:R-:W-:Y:S02]  /*0390*/  FSEL R11, R12, RZ, P0 ;  /* 0x000000ff0c0b7208 */ /* 0x000fe40000000000 */
[----:B------:R-:W-:Y:S01]  /*03a0*/  FSEL R14, R14, RZ, P1 ;  /* 0x000000ff0e0e7208 */ /* 0x000fe20000800000 */
[----:B-1----:R-:W-:-:S04]  /*03b0*/  IMAD.WIDE R8, R0, 0x4, R8 ;  /* 0x0000000400087825 */ /* 0x002fc800078e0208 */
[----:B---3--:R-:W-:Y:S01]  /*03c0*/  FADD R6, R6, R11 ;  /* 0x0000000b06067221 */ /* 0x008fe20000000000 */
[----:B------:R-:W-:Y:S01]  /*03d0*/  FADD R7, R7, R14 ;  /* 0x0000000e07077221 */ /* 0x000fe20000000000 */
[----:B------:R-:W-:Y:S04]  /*03e0*/  STG.E.64 desc[UR4][R2.64], R4 ;  /* 0x0000000402007986 */ /* 0x000fe8000c101b04 */
[----:B------:R-:W-:Y:S01]  /*03f0*/  STG.E.64 desc[UR4][R8.64], R6 ;  /* 0x0000000608007986 */ /* 0x000fe2000c101b04 */
[----:B------:R-:W-:Y:S05]  /*0400*/  EXIT ;  /* 0x000000000000794d */ /* 0x000fea0003800000 */
.L_x_0:
[----:B------:R-:W-:-:S00]  /*0410*/  BRA `(.L_x_0) ;  /* 0xfffffffc00fc7947 */ /* 0x000fc0000383ffff */
[----:B------:R-:W-:-:S00]  /*0420*/  NOP ;  /* 0x0000000000007918 */ /* 0x000fc00000000000 */
        /* <DEDUP_REMOVED lines=13> */
.L_x_1:


//--------------------- .nv.global.init           --------------------------
	.section	.nv.global.init,"aw",@progbits
.nv.global.init:
	.type		_$_str,@object
	.size		_$_str,(_$_str_$_2 - _$_str)
_$_str:
        /*0000*/ 	.byte	0x5f, 0x5f, 0x43, 0x55, 0x44, 0x41, 0x5f, 0x46, 0x54, 0x5a, 0x00
	.type		_$_str_$_2,@object
	.size		_$_str_$_2,(.L_1 - _$_str_$_2)
_$_str_$_2:
        /*000b*/ 	.byte	0x5f, 0x5f, 0x43, 0x55, 0x44, 0x41, 0x5f, 0x50, 0x52, 0x45, 0x43, 0x5f, 0x53, 0x51, 0x52, 0x54
        /*001b*/ 	.byte	0x00
.L_1:


//--------------------- .nv.constant0.triton_poi_fused__native_batch_norm_legit_no_training_add_convolution_relu_11 --------------------------
	.section	.nv.constant0.triton_poi_fused__native_batch_norm_legit_no_training_add_convolution_relu_11,"a",@progbits
	.sectionflags	@""
	.align	4
.nv.constant0.triton_poi_fused__native_batch_norm_legit_no_training_add_convolution_relu_11:
	.zero		596
